//
// Generated by NVIDIA NVVM Compiler
//
// Compiler Build ID: CL-36424714
// Cuda compilation tools, release 13.0, V13.0.88
// Based on NVVM 20.0.0
//

.version 9.0
.target sm_100
.address_size 64

	// .globl	_Z14mirror_descentPfS_fii

.visible .entry _Z14mirror_descentPfS_fii(
	.param .u64 .ptr .align 1 _Z14mirror_descentPfS_fii_param_0,
	.param .u64 .ptr .align 1 _Z14mirror_descentPfS_fii_param_1,
	.param .f32 _Z14mirror_descentPfS_fii_param_2,
	.param .u32 _Z14mirror_descentPfS_fii_param_3,
	.param .u32 _Z14mirror_descentPfS_fii_param_4
)
{
	.reg .pred 	%p<5>;
	.reg .b32 	%r<9>;
	.reg .b32 	%f<30>;
	.reg .b64 	%rd<18>;

	ld.param.u64 	%rd3, [_Z14mirror_descentPfS_fii_param_0];
	ld.param.u64 	%rd4, [_Z14mirror_descentPfS_fii_param_1];
	ld.param.f32 	%f6, [_Z14mirror_descentPfS_fii_param_2];
	ld.param.u32 	%r2, [_Z14mirror_descentPfS_fii_param_3];
	ld.param.u32 	%r3, [_Z14mirror_descentPfS_fii_param_4];
	cvta.to.global.u64 	%rd1, %rd4;
	cvta.to.global.u64 	%rd2, %rd3;
	mov.u32 	%r4, %ctaid.x;
	mov.u32 	%r5, %ntid.x;
	mov.u32 	%r6, %tid.x;
	mad.lo.s32 	%r1, %r4, %r5, %r6;
	setp.ge.s32 	%p1, %r1, %r3;
	@%p1 bra 	$L__BB0_9;
	setp.eq.s32 	%p2, %r2, 2;
	@%p2 bra 	$L__BB0_6;
	setp.eq.s32 	%p3, %r2, 1;
	@%p3 bra 	$L__BB0_5;
	setp.ne.s32 	%p4, %r2, 0;
	@%p4 bra 	$L__BB0_7;
	mul.wide.s32 	%rd11, %r1, 4;
	add.s64 	%rd12, %rd2, %rd11;
	ld.global.f32 	%f26, [%rd12];
	add.s64 	%rd13, %rd1, %rd11;
	ld.global.f32 	%f27, [%rd13];
	mul.f32 	%f28, %f6, %f27;
	sub.f32 	%f29, %f26, %f28;
	bra.uni 	$L__BB0_8;
$L__BB0_5:
	mul.wide.s32 	%rd8, %r1, 4;
	add.s64 	%rd9, %rd2, %rd8;
	ld.global.f32 	%f10, [%rd9];
	neg.f32 	%f11, %f6;
	add.s64 	%rd10, %rd1, %rd8;
	ld.global.f32 	%f12, [%rd10];
	mul.f32 	%f13, %f12, %f11;
	fma.rn.f32 	%f14, %f13, 0f3BBB989D, 0f3F000000;
	cvt.sat.f32.f32 	%f15, %f14;
	mov.f32 	%f16, 0f4B400001;
	mov.f32 	%f17, 0f437C0000;
	fma.rm.f32 	%f18, %f15, %f17, %f16;
	add.f32 	%f19, %f18, 0fCB40007F;
	neg.f32 	%f20, %f19;
	fma.rn.f32 	%f21, %f13, 0f3FB8AA3B, %f20;
	fma.rn.f32 	%f22, %f13, 0f32A57060, %f21;
	mov.b32 	%r7, %f18;
	shl.b32 	%r8, %r7, 23;
	mov.b32 	%f23, %r8;
	ex2.approx.ftz.f32 	%f24, %f22;
	mul.f32 	%f25, %f24, %f23;
	mul.f32 	%f29, %f10, %f25;
	bra.uni 	$L__BB0_8;
$L__BB0_6:
	mul.wide.s32 	%rd5, %r1, 4;
	add.s64 	%rd6, %rd2, %rd5;
	ld.global.f32 	%f7, [%rd6];
	add.s64 	%rd7, %rd1, %rd5;
	ld.global.f32 	%f8, [%rd7];
	fma.rn.f32 	%f9, %f6, %f8, 0f3F800000;
	div.rn.f32 	%f29, %f7, %f9;
	bra.uni 	$L__BB0_8;
$L__BB0_7:
	mul.wide.s32 	%rd14, %r1, 4;
	add.s64 	%rd15, %rd2, %rd14;
	ld.global.f32 	%f29, [%rd15];
$L__BB0_8:
	mul.wide.s32 	%rd16, %r1, 4;
	add.s64 	%rd17, %rd2, %rd16;
	st.global.f32 	[%rd17], %f29;
$L__BB0_9:
	ret;

}


// ===== COMPILED SASS (sm_100) =====

	.target	sm_100

	.elftype	@"ET_EXEC"


//--------------------- .note.nv.tkinfo           --------------------------
	.section	.note.nv.tkinfo,"",@"SHT_NOTE"
	.sectionflags	@"SHF_NOTE_NV_TKINFO"
	.tkinfo
        /*0018*/ 	.word	0x00000002
        /*0030*/ 	.string	""
        /*0030*/ 	.string	"ptxas"
        /*0030*/ 	.string	"Cuda compilation tools, release 13.0, V13.0.88"
        /*0030*/ 	.string	"Build cuda_13.0.r13.0/compiler.36424714_0"
        /*0030*/ 	.string	"-arch sm_100 -m 64 "



//--------------------- .note.nv.cuinfo           --------------------------
	.section	.note.nv.cuinfo,"",@"SHT_NOTE"
	.sectionflags	@"SHF_NOTE_NV_CUINFO"
        /*0018*/ 	.short	0x0002
        /*001a*/ 	.short	0x0064
        /*001c*/ 	.short	0x0082
	.zero		2


//--------------------- .nv.info                  --------------------------
	.section	.nv.info,"",@"SHT_CUDA_INFO"
	.align	4


	//----- nvinfo : EIATTR_REGCOUNT
	.align		4
        /*0000*/ 	.byte	0x04, 0x2f
        /*0002*/ 	.short	(.L_1 - .L_0)
	.align		4
.L_0:
        /*0004*/ 	.word	index@(_Z14mirror_descentPfS_fii)
        /*0008*/ 	.word	0x00000010


	//----- nvinfo : EIATTR_FRAME_SIZE
	.align		4
.L_1:
        /*000c*/ 	.byte	0x04, 0x11
        /*000e*/ 	.short	(.L_3 - .L_2)
	.align		4
.L_2:
        /*0010*/ 	.word	index@($__internal_0_$__cuda_sm3x_div_rn_noftz_f32_slowpath)
        /*0014*/ 	.word	0x00000000


	//----- nvinfo : EIATTR_FRAME_SIZE
	.align		4
.L_3:
        /*0018*/ 	.byte	0x04, 0x11
        /*001a*/ 	.short	(.L_5 - .L_4)
	.align		4
.L_4:
        /*001c*/ 	.word	index@(_Z14mirror_descentPfS_fii)
        /*0020*/ 	.word	0x00000000


	//----- nvinfo : EIATTR_MIN_STACK_SIZE
	.align		4
.L_5:
        /*0024*/ 	.byte	0x04, 0x12
        /*0026*/ 	.short	(.L_7 - .L_6)
	.align		4
.L_6:
        /*0028*/ 	.word	index@(_Z14mirror_descentPfS_fii)
        /*002c*/ 	.word	0x00000000
.L_7:


//--------------------- .nv.compat                --------------------------
	.section	.nv.compat,"",@"SHT_CUDA_COMPAT_INFO"
	.align	4
        /*0000*/ 	.byte	0x02, 0x09, 0x00, 0x00, 0x02, 0x02, 0x01, 0x00, 0x02, 0x05, 0x05, 0x00, 0x03, 0x07, 0x01, 0x01
        /*0010*/ 	.byte	0x02, 0x03, 0x00, 0x00, 0x02, 0x06, 0x01, 0x00, 0x04, 0x0b, 0x08, 0x00, 0x01, 0x00, 0x00, 0x00
        /*0020*/ 	.byte	0x00, 0x00, 0x00, 0x00


//--------------------- .nv.info._Z14mirror_descentPfS_fii --------------------------
	.section	.nv.info._Z14mirror_descentPfS_fii,"",@"SHT_CUDA_INFO"
	.sectionflags	@""
	.align	4


	//----- nvinfo : EIATTR_CUDA_API_VERSION
	.align		4
        /*0000*/ 	.byte	0x04, 0x37
        /*0002*/ 	.short	(.L_9 - .L_8)
.L_8:
        /*0004*/ 	.word	0x00000082


	//----- nvinfo : EIATTR_KPARAM_INFO
	.align		4
.L_9:
        /*0008*/ 	.byte	0x04, 0x17
        /*000a*/ 	.short	(.L_11 - .L_10)
.L_10:
        /*000c*/ 	.word	0x00000000
        /*0010*/ 	.short	0x0004
        /*0012*/ 	.short	0x0018
        /*0014*/ 	.byte	0x00, 0xf0, 0x11, 0x00


	//----- nvinfo : EIATTR_KPARAM_INFO
	.align		4
.L_11:
        /*0018*/ 	.byte	0x04, 0x17
        /*001a*/ 	.short	(.L_13 - .L_12)
.L_12:
        /*001c*/ 	.word	0x00000000
        /*0020*/ 	.short	0x0003
        /*0022*/ 	.short	0x0014
        /*0024*/ 	.byte	0x00, 0xf0, 0x11, 0x00


	//----- nvinfo : EIATTR_KPARAM_INFO
	.align		4
.L_13:
        /*0028*/ 	.byte	0x04, 0x17
        /*002a*/ 	.short	(.L_15 - .L_14)
.L_14:
        /*002c*/ 	.word	0x00000000
        /*0030*/ 	.short	0x0002
        /*0032*/ 	.short	0x0010
        /*0034*/ 	.byte	0x00, 0xf0, 0x11, 0x00


	//----- nvinfo : EIATTR_KPARAM_INFO
	.align		4
.L_15:
        /*0038*/ 	.byte	0x04, 0x17
        /*003a*/ 	.short	(.L_17 - .L_16)
.L_16:
        /*003c*/ 	.word	0x00000000
        /*0040*/ 	.short	0x0001
        /*0042*/ 	.short	0x0008
        /*0044*/ 	.byte	0x00, 0xf5, 0x21, 0x00


	//----- nvinfo : EIATTR_KPARAM_INFO
	.align		4
.L_17:
        /*0048*/ 	.byte	0x04, 0x17
        /*004a*/ 	.short	(.L_19 - .L_18)
.L_18:
        /*004c*/ 	.word	0x00000000
        /*0050*/ 	.short	0x0000
        /*0052*/ 	.short	0x0000
        /*0054*/ 	.byte	0x00, 0xf5, 0x21, 0x00


	//----- nvinfo : EIATTR_SPARSE_MMA_MASK
	.align		4
.L_19:
        /*0058*/ 	.byte	0x03, 0x50
        /*005a*/ 	.short	0x0000


	//----- nvinfo : EIATTR_MAXREG_COUNT
	.align		4
        /*005c*/ 	.byte	0x03, 0x1b
        /*005e*/ 	.short	0x00ff


	//----- nvinfo : EIATTR_MERCURY_ISA_VERSION
	.align		4
        /*0060*/ 	.byte	0x03, 0x5f
        /*0062*/ 	.short	0x0101


	//----- nvinfo : EIATTR_VRC_CTA_INIT_COUNT
	.align		4
        /*0064*/ 	.byte	0x02, 0x4a
	.zero		1
	.zero		1


	//----- nvinfo : EIATTR_EXIT_INSTR_OFFSETS
	.align		4
        /*0068*/ 	.byte	0x04, 0x1c
        /*006a*/ 	.short	(.L_21 - .L_20)


	//   ....[0]....
.L_20:
        /*006c*/ 	.word	0x00000070


	//   ....[1]....
        /*0070*/ 	.word	0x000004a0


	//----- nvinfo : EIATTR_INDIRECT_BRANCH_TARGETS
	.align		4
.L_21:
        /*0074*/ 	.byte	0x04, 0x34
        /*0076*/ 	.short	(.L_23 - .L_22)


	//   ....[0]....
.L_22:
        /*0078*/ 	.word	.L_x_15@srel
        /*007c*/ 	.short	0x0
        /*007e*/ 	.short	0x0
        /*0080*/ 	.word	0x3
        /*0084*/ 	.word	.L_x_16@srel
        /*0088*/ 	.word	.L_x_17@srel
        /*008c*/ 	.word	.L_x_18@srel


	//----- nvinfo : EIATTR_CRS_STACK_SIZE
	.align		4
.L_23:
        /*0090*/ 	.byte	0x04, 0x1e
        /*0092*/ 	.short	(.L_25 - .L_24)
.L_24:
        /*0094*/ 	.word	0x00000000


	//----- nvinfo : EIATTR_CBANK_PARAM_SIZE
	.align		4
.L_25:
        /*0098*/ 	.byte	0x03, 0x19
        /*009a*/ 	.short	0x001c


	//----- nvinfo : EIATTR_PARAM_CBANK
	.align		4
        /*009c*/ 	.byte	0x04, 0x0a
        /*009e*/ 	.short	(.L_27 - .L_26)
	.align		4
.L_26:
        /*00a0*/ 	.word	index@(.nv.constant0._Z14mirror_descentPfS_fii)
        /*00a4*/ 	.short	0x0380
        /*00a6*/ 	.short	0x001c


	//----- nvinfo : EIATTR_SW_WAR
	.align		4
.L_27:
        /*00a8*/ 	.byte	0x04, 0x36
        /*00aa*/ 	.short	(.L_29 - .L_28)
.L_28:
        /*00ac*/ 	.word	0x00000008
.L_29:


//--------------------- .nv.callgraph             --------------------------
	.section	.nv.callgraph,"",@"SHT_CUDA_CALLGRAPH"
	.align	4
	.sectionentsize	8
	.align		4
        /*0000*/ 	.word	0x00000000
	.align		4
        /*0004*/ 	.word	0xffffffff
	.align		4
        /*0008*/ 	.word	0x00000000
	.align		4
        /*000c*/ 	.word	0xfffffffe
	.align		4
        /*0010*/ 	.word	0x00000000
	.align		4
        /*0014*/ 	.word	0xfffffffd
	.align		4
        /*0018*/ 	.word	0x00000000
	.align		4
        /*001c*/ 	.word	0xfffffffc


//--------------------- .nv.constant2._Z14mirror_descentPfS_fii --------------------------
	.section	.nv.constant2._Z14mirror_descentPfS_fii,"a",@progbits
	.sectionflags	@""
	.align	4
.nv.constant2._Z14mirror_descentPfS_fii:
        /*0000*/ 	.byte	0xd0, 0x01, 0x00, 0x00, 0x10, 0x03, 0x00, 0x00, 0x00, 0x01, 0x00, 0x00


//--------------------- .text._Z14mirror_descentPfS_fii --------------------------
	.section	.text._Z14mirror_descentPfS_fii,"ax",@progbits
	.align	128
        .global         _Z14mirror_descentPfS_fii
        .type           _Z14mirror_descentPfS_fii,@function
        .size           _Z14mirror_descentPfS_fii,(.L_x_19 - _Z14mirror_descentPfS_fii)
        .other          _Z14mirror_descentPfS_fii,@"STO_CUDA_ENTRY STV_DEFAULT"
_Z14mirror_descentPfS_fii:
.text._Z14mirror_descentPfS_fii:
[----:B------:R-:W-:Y:S01]  /*0000*/  LDC R1, c[0x0][0x37c] ;  /* 0x0000df00ff017b82 */ /* 0x000fe20000000800 */
[----:B------:R-:W0:Y:S07]  /*0010*/  S2R R3, SR_TID.X ;  /* 0x0000000000037919 */ /* 0x000e2e0000002100 */
[----:B------:R-:W0:Y:S01]  /*0020*/  S2UR UR4, SR_CTAID.X ;  /* 0x00000000000479c3 */ /* 0x000e220000002500 */
[----:B------:R-:W1:Y:S07]  /*0030*/  LDCU UR5, c[0x0][0x398] ;  /* 0x00007300ff0577ac */ /* 0x000e6e0008000800 */
[----:B------:R-:W0:Y:S02]  /*0040*/  LDC R2, c[0x0][0x360] ;  /* 0x0000d800ff027b82 */ /* 0x000e240000000800 */
[----:B0-----:R-:W-:-:S05]  /*0050*/  IMAD R2, R2, UR4, R3 ;  /* 0x0000000402027c24 */ /* 0x001fca000f8e0203 */
[----:B-1----:R-:W-:-:S13]  /*0060*/  ISETP.GE.AND P0, PT, R2, UR5, PT ;  /* 0x0000000502007c0c */ /* 0x002fda000bf06270 */
[----:B------:R-:W-:Y:S05]  /*0070*/  @P0 EXIT ;  /* 0x000000000000094d */ /* 0x000fea0003800000 */
[----:B------:R-:W0:Y:S01]  /*0080*/  LDC R3, c[0x0][0x394] ;  /* 0x0000e500ff037b82 */ /* 0x000e220000000800 */
[----:B------:R-:W-:Y:S01]  /*0090*/  IMAD.MOV.U32 R0, RZ, RZ, -0x1 ;  /* 0xffffffffff007424 */ /* 0x000fe200078e00ff */
[----:B------:R-:W1:Y:S04]  /*00a0*/  LDCU.64 UR4, c[0x0][0x358] ;  /* 0x00006b00ff0477ac */ /* 0x000e680008000a00 */
[----:B0-----:R-:W-:-:S05]  /*00b0*/  VIADDMNMX.U32 R0, R3, R0, 0x2, PT ;  /* 0x0000000203007446 */ /* 0x001fca0003800000 */
[----:B------:R-:W-:-:S04]  /*00c0*/  IMAD.SHL.U32 R0, R0, 0x4, RZ ;  /* 0x0000000400007824 */ /* 0x000fc800078e00ff */
[----:B------:R-:W0:Y:S02]  /*00d0*/  LDC R4, c[0x2][R0] ;  /* 0x0080000000047b82 */ /* 0x000e240000000800 */
[----:B0-----:R-:W-:-:S04]  /*00e0*/  SHF.R.S32.HI R5, RZ, 0x1f, R4 ;  /* 0x0000001fff057819 */ /* 0x001fc80000011404 */
.L_x_15:
[----:B-1----:R-:W-:Y:S05]  /*00f0*/  BRX R4 -0x100                                                           (*"BRANCH_TARGETS .L_x_16,.L_x_17,.L_x_18"*) ;  /* 0xfffffffc04c07949 */ /* 0x002fea000383ffff */
.L_x_18:
[----:B------:R-:W0:Y:S01]  /*0100*/  LDC.64 R4, c[0x0][0x380] ;  /* 0x0000e000ff047b82 */ /* 0x000e220000000a00 */
[----:B------:R-:W-:-:S07]  /*0110*/  ISETP.NE.AND P0, PT, R3, RZ, PT ;  /* 0x000000ff0300720c */ /* 0x000fce0003f05270 */
[----:B------:R-:W1:Y:S08]  /*0120*/  LDC.64 R6, c[0x0][0x388] ;  /* 0x0000e200ff067b82 */ /* 0x000e700000000a00 */
[----:B------:R-:W2:Y:S01]  /*0130*/  @!P0 LDC R3, c[0x0][0x390] ;  /* 0x0000e400ff038b82 */ /* 0x000ea20000000800 */
[----:B0-----:R-:W-:-:S07]  /*0140*/  @!P0 IMAD.WIDE R4, R2, 0x4, R4 ;  /* 0x0000000402048825 */ /* 0x001fce00078e0204 */
[----:B------:R-:W0:Y:S01]  /*0150*/  @P0 LDC.64 R8, c[0x0][0x380] ;  /* 0x0000e000ff080b82 */ /* 0x000e220000000a00 */
[----:B------:R-:W2:Y:S01]  /*0160*/  @!P0 LDG.E R4, desc[UR4][R4.64] ;  /* 0x0000000404048981 */ /* 0x000ea2000c1e1900 */
[----:B-1----:R-:W-:-:S06]  /*0170*/  @!P0 IMAD.WIDE R6, R2, 0x4, R6 ;  /* 0x0000000402068825 */ /* 0x002fcc00078e0206 */
[----:B------:R-:W2:Y:S01]  /*0180*/  @!P0 LDG.E R7, desc[UR4][R6.64] ;  /* 0x0000000406078981 */ /* 0x000ea2000c1e1900 */
[----:B0-----:R-:W-:-:S04]  /*0190*/  @P0 IMAD.WIDE R8, R2, 0x4, R8 ;  /* 0x0000000402080825 */ /* 0x001fc800078e0208 */
[----:B--2---:R-:W-:-:S06]  /*01a0*/  @!P0 FFMA R3, -R7, R3, R4 ;  /* 0x0000000307038223 */ /* 0x004fcc0000000104 */
[----:B------:R0:W5:Y:S01]  /*01b0*/  @P0 LDG.E R3, desc[UR4][R8.64] ;  /* 0x0000000408030981 */ /* 0x000162000c1e1900 */
[----:B------:R-:W-:Y:S05]  /*01c0*/  BRA `(.L_x_0) ;  /* 0x0000000000a87947 */ /* 0x000fea0003800000 */
.L_x_16:
[----:B------:R-:W0:Y:S01]  /*01d0*/  LDC.64 R4, c[0x0][0x388] ;  /* 0x0000e200ff047b82 */ /* 0x000e220000000a00 */
[----:B------:R-:W1:Y:S01]  /*01e0*/  LDCU UR6, c[0x0][0x390] ;  /* 0x00007200ff0677ac */ /* 0x000e620008000800 */
[----:B0-----:R-:W-:-:S06]  /*01f0*/  IMAD.WIDE R6, R2, 0x4, R4 ;  /* 0x0000000402067825 */ /* 0x001fcc00078e0204 */
[----:B------:R-:W0:Y:S01]  /*0200*/  LDC.64 R4, c[0x0][0x380] ;  /* 0x0000e000ff047b82 */ /* 0x000e220000000a00 */
[----:B------:R-:W1:Y:S01]  /*0210*/  LDG.E R0, desc[UR4][R6.64] ;  /* 0x0000000406007981 */ /* 0x000e62000c1e1900 */
[----:B0-----:R-:W-:-:S06]  /*0220*/  IMAD.WIDE R4, R2, 0x4, R4 ;  /* 0x0000000402047825 */ /* 0x001fcc00078e0204 */
[----:B------:R-:W2:Y:S01]  /*0230*/  LDG.E R4, desc[UR4][R4.64] ;  /* 0x0000000404047981 */ /* 0x000ea2000c1e1900 */
[----:B------:R-:W-:Y:S02]  /*0240*/  HFMA2 R8, -RZ, RZ, 3.7421875, 0 ;  /* 0x437c0000ff087431 */ /* 0x000fe400000001ff */
[----:B------:R-:W-:Y:S02]  /*0250*/  IMAD.MOV.U32 R3, RZ, RZ, 0x3bbb989d ;  /* 0x3bbb989dff037424 */ /* 0x000fe400078e00ff */
[----:B-1----:R-:W-:-:S04]  /*0260*/  FMUL R0, R0, -UR6 ;  /* 0x8000000600007c20 */ /* 0x002fc80008400000 */
[----:B------:R-:W-:-:S04]  /*0270*/  FFMA.SAT R3, R0, R3, 0.5 ;  /* 0x3f00000000037423 */ /* 0x000fc80000002003 */
[----:B------:R-:W-:-:S04]  /*0280*/  FFMA.RM R3, R3, R8, 12582913 ;  /* 0x4b40000103037423 */ /* 0x000fc80000004008 */
[C---:B------:R-:W-:Y:S01]  /*0290*/  FADD R9, R3.reuse, -12583039 ;  /* 0xcb40007f03097421 */ /* 0x040fe20000000000 */
[----:B------:R-:W-:-:S03]  /*02a0*/  IMAD.SHL.U32 R3, R3, 0x800000, RZ ;  /* 0x0080000003037824 */ /* 0x000fc600078e00ff */
[----:B------:R-:W-:-:S04]  /*02b0*/  FFMA R9, R0, 1.4426950216293334961, -R9 ;  /* 0x3fb8aa3b00097823 */ /* 0x000fc80000000809 */
[----:B------:R-:W-:-:S04]  /*02c0*/  FFMA R9, R0, 1.925963033500011079e-08, R9 ;  /* 0x32a5706000097823 */ /* 0x000fc80000000009 */
[----:B------:R-:W0:Y:S02]  /*02d0*/  MUFU.EX2 R0, R9 ;  /* 0x0000000900007308 */ /* 0x000e240000000800 */
[----:B0-----:R-:W-:-:S04]  /*02e0*/  FMUL R3, R3, R0 ;  /* 0x0000000003037220 */ /* 0x001fc80000400000 */
[----:B--2---:R-:W-:Y:S01]  /*02f0*/  FMUL R3, R4, R3 ;  /* 0x0000000304037220 */ /* 0x004fe20000400000 */
[----:B------:R-:W-:Y:S06]  /*0300*/  BRA `(.L_x_0) ;  /* 0x0000000000587947 */ /* 0x000fec0003800000 */
.L_x_17:
[----:B------:R-:W0:Y:S08]  /*0310*/  LDC.64 R4, c[0x0][0x388] ;  /* 0x0000e200ff047b82 */ /* 0x000e300000000a00 */
[----:B------:R-:W1:Y:S01]  /*0320*/  LDC R8, c[0x0][0x390] ;  /* 0x0000e400ff087b82 */ /* 0x000e620000000800 */
[----:B0-----:R-:W-:-:S07]  /*0330*/  IMAD.WIDE R6, R2, 0x4, R4 ;  /* 0x0000000402067825 */ /* 0x001fce00078e0204 */
[----:B------:R-:W0:Y:S01]  /*0340*/  LDC.64 R4, c[0x0][0x380] ;  /* 0x0000e000ff047b82 */ /* 0x000e220000000a00 */
[----:B------:R-:W1:Y:S01]  /*0350*/  LDG.E R3, desc[UR4][R6.64] ;  /* 0x0000000406037981 */ /* 0x000e62000c1e1900 */
[----:B0-----:R-:W-:-:S05]  /*0360*/  IMAD.WIDE R4, R2, 0x4, R4 ;  /* 0x0000000402047825 */ /* 0x001fca00078e0204 */
[----:B------:R-:W2:Y:S01]  /*0370*/  LDG.E R0, desc[UR4][R4.64] ;  /* 0x0000000404007981 */ /* 0x000ea2000c1e1900 */
[----:B------:R-:W-:Y:S01]  /*0380*/  BSSY.RECONVERGENT B0, `(.L_x_1) ;  /* 0x000000d000007945 */ /* 0x000fe20003800200 */
[----:B-1----:R-:W-:-:S04]  /*0390*/  FFMA R3, R3, R8, 1 ;  /* 0x3f80000003037423 */ /* 0x002fc80000000008 */
[----:B------:R-:W0:Y:S02]  /*03a0*/  MUFU.RCP R8, R3 ;  /* 0x0000000300087308 */ /* 0x000e240000001000 */
[----:B0-----:R-:W-:-:S04]  /*03b0*/  FFMA R9, -R3, R8, 1 ;  /* 0x3f80000003097423 */ /* 0x001fc80000000108 */
[----:B------:R-:W-:Y:S02]  /*03c0*/  FFMA R9, R8, R9, R8 ;  /* 0x0000000908097223 */ /* 0x000fe40000000008 */
[----:B--2---:R-:W0:Y:S02]  /*03d0*/  FCHK P0, R0, R3 ;  /* 0x0000000300007302 */ /* 0x004e240000000000 */
[----:B------:R-:W-:-:S04]  /*03e0*/  FFMA R8, R0, R9, RZ ;  /* 0x0000000900087223 */ /* 0x000fc800000000ff */
[----:B------:R-:W-:-:S04]  /*03f0*/  FFMA R10, -R3, R8, R0 ;  /* 0x00000008030a7223 */ /* 0x000fc80000000100 */
[----:B------:R-:W-:Y:S01]  /*0400*/  FFMA R8, R9, R10, R8 ;  /* 0x0000000a09087223 */ /* 0x000fe20000000008 */
[----:B0-----:R-:W-:Y:S06]  /*0410*/  @!P0 BRA `(.L_x_2) ;  /* 0x00000000000c8947 */ /* 0x001fec0003800000 */
[----:B------:R-:W-:-:S07]  /*0420*/  MOV R4, 0x440 ;  /* 0x0000044000047802 */ /* 0x000fce0000000f00 */
[----:B------:R-:W-:Y:S05]  /*0430*/  CALL.REL.NOINC `($__internal_0_$__cuda_sm3x_div_rn_noftz_f32_slowpath) ;  /* 0x00000000001c7944 */ /* 0x000fea0003c00000 */
[----:B------:R-:W-:-:S07]  /*0440*/  IMAD.MOV.U32 R8, RZ, RZ, R0 ;  /* 0x000000ffff087224 */ /* 0x000fce00078e0000 */
.L_x_2:
[----:B------:R-:W-:Y:S05]  /*0450*/  BSYNC.RECONVERGENT B0 ;  /* 0x0000000000007941 */ /* 0x000fea0003800200 */
.L_x_1:
[----:B------:R-:W-:-:S07]  /*0460*/  IMAD.MOV.U32 R3, RZ, RZ, R8 ;  /* 0x000000ffff037224 */ /* 0x000fce00078e0008 */
.L_x_0:
[----:B------:R-:W1:Y:S02]  /*0470*/  LDC.64 R4, c[0x0][0x380] ;  /* 0x0000e000ff047b82 */ /* 0x000e640000000a00 */
[----:B-1----:R-:W-:-:S05]  /*0480*/  IMAD.WIDE R4, R2, 0x4, R4 ;  /* 0x0000000402047825 */ /* 0x002fca00078e0204 */
[----:B-----5:R-:W-:Y:S01]  /*0490*/  STG.E desc[UR4][R4.64], R3 ;  /* 0x0000000304007986 */ /* 0x020fe2000c101904 */
[----:B------:R-:W-:Y:S05]  /*04a0*/  EXIT ;  /* 0x000000000000794d */ /* 0x000fea0003800000 */
        .weak           $__internal_0_$__cuda_sm3x_div_rn_noftz_f32_slowpath
        .type           $__internal_0_$__cuda_sm3x_div_rn_noftz_f32_slowpath,@function
        .size           $__internal_0_$__cuda_sm3x_div_rn_noftz_f32_slowpath,(.L_x_19 - $__internal_0_$__cuda_sm3x_div_rn_noftz_f32_slowpath)
$__internal_0_$__cuda_sm3x_div_rn_noftz_f32_slowpath:
[--C-:B------:R-:W-:Y:S01]  /*04b0*/  SHF.R.U32.HI R6, RZ, 0x17, R3.reuse ;  /* 0x00000017ff067819 */ /* 0x100fe20000011603 */
[----:B------:R-:W-:Y:S01]  /*04c0*/  BSSY.RECONVERGENT B1, `(.L_x_3) ;  /* 0x0000064000017945 */ /* 0x000fe20003800200 */
[--C-:B------:R-:W-:Y:S01]  /*04d0*/  SHF.R.U32.HI R5, RZ, 0x17, R0.reuse ;  /* 0x00000017ff057819 */ /* 0x100fe20000011600 */
[----:B------:R-:W-:Y:S01]  /*04e0*/  IMAD.MOV.U32 R7, RZ, RZ, R0 ;  /* 0x000000ffff077224 */ /* 0x000fe200078e0000 */
[----:B------:R-:W-:Y:S01]  /*04f0*/  LOP3.LUT R6, R6, 0xff, RZ, 0xc0, !PT ;  /* 0x000000ff06067812 */ /* 0x000fe200078ec0ff */
[----:B------:R-:W-:Y:S01]  /*0500*/  IMAD.MOV.U32 R8, RZ, RZ, R3 ;  /* 0x000000ffff087224 */ /* 0x000fe200078e0003 */
[----:B------:R-:W-:Y:S02]  /*0510*/  LOP3.LUT R5, R5, 0xff, RZ, 0xc0, !PT ;  /* 0x000000ff05057812 */ /* 0x000fe400078ec0ff */
[----:B------:R-:W-:-:S03]  /*0520*/  IADD3 R11, PT, PT, R6, -0x1, RZ ;  /* 0xffffffff060b7810 */ /* 0x000fc60007ffe0ff */
[----:B------:R-:W-:Y:S01]  /*0530*/  VIADD R10, R5, 0xffffffff ;  /* 0xffffffff050a7836 */ /* 0x000fe20000000000 */
[----:B------:R-:W-:-:S04]  /*0540*/  ISETP.GT.U32.AND P0, PT, R11, 0xfd, PT ;  /* 0x000000fd0b00780c */ /* 0x000fc80003f04070 */
[----:B------:R-:W-:-:S13]  /*0550*/  ISETP.GT.U32.OR P0, PT, R10, 0xfd, P0 ;  /* 0x000000fd0a00780c */ /* 0x000fda0000704470 */
[----:B------:R-:W-:Y:S01]  /*0560*/  @!P0 MOV R9, RZ ;  /* 0x000000ff00098202 */ /* 0x000fe20000000f00 */
[----:B------:R-:W-:Y:S06]  /*0570*/  @!P0 BRA `(.L_x_4) ;  /* 0x00000000005c8947 */ /* 0x000fec0003800000 */
[----:B------:R-:W-:Y:S02]  /*0580*/  FSETP.GTU.FTZ.AND P0, PT, |R0|, +INF , PT ;  /* 0x7f8000000000780b */ /* 0x000fe40003f1c200 */
[----:B------:R-:W-:-:S04]  /*0590*/  FSETP.GTU.FTZ.AND P1, PT, |R3|, +INF , PT ;  /* 0x7f8000000300780b */ /* 0x000fc80003f3c200 */
[----:B------:R-:W-:-:S13]  /*05a0*/  PLOP3.LUT P0, PT, P0, P1, PT, 0xf8, 0x8f ;  /* 0x00000000008f781c */ /* 0x000fda0000703f70 */
[----:B------:R-:W-:Y:S05]  /*05b0*/  @P0 BRA `(.L_x_5) ;  /* 0x00000004004c0947 */ /* 0x000fea0003800000 */
[----:B------:R-:W-:-:S13]  /*05c0*/  LOP3.LUT P0, RZ, R8, 0x7fffffff, R7, 0xc8, !PT ;  /* 0x7fffffff08ff7812 */ /* 0x000fda000780c807 */
[----:B------:R-:W-:Y:S05]  /*05d0*/  @!P0 BRA `(.L_x_6) ;  /* 0x00000004003c8947 */ /* 0x000fea0003800000 */
[C---:B------:R-:W-:Y:S02]  /*05e0*/  FSETP.NEU.FTZ.AND P2, PT, |R0|.reuse, +INF , PT ;  /* 0x7f8000000000780b */ /* 0x040fe40003f5d200 */
[----:B------:R-:W-:Y:S02]  /*05f0*/  FSETP.NEU.FTZ.AND P1, PT, |R3|, +INF , PT ;  /* 0x7f8000000300780b */ /* 0x000fe40003f3d200 */
[----:B------:R-:W-:-:S11]  /*0600*/  FSETP.NEU.FTZ.AND P0, PT, |R0|, +INF , PT ;  /* 0x7f8000000000780b */ /* 0x000fd60003f1d200 */
[----:B------:R-:W-:Y:S05]  /*0610*/  @!P1 BRA !P2, `(.L_x_6) ;  /* 0x00000004002c9947 */ /* 0x000fea0005000000 */
[----:B------:R-:W-:-:S04]  /*0620*/  LOP3.LUT P2, RZ, R7, 0x7fffffff, RZ, 0xc0, !PT ;  /* 0x7fffffff07ff7812 */ /* 0x000fc8000784c0ff */
[----:B------:R-:W-:-:S13]  /*0630*/  PLOP3.LUT P1, PT, P1, P2, PT, 0x2f, 0xf2 ;  /* 0x0000000000f2781c */ /* 0x000fda0000f24577 */
[----:B------:R-:W-:Y:S05]  /*0640*/  @P1 BRA `(.L_x_7) ;  /* 0x0000000400181947 */ /* 0x000fea0003800000 */
[----:B------:R-:W-:-:S04]  /*0650*/  LOP3.LUT P1, RZ, R8, 0x7fffffff, RZ, 0xc0, !PT ;  /* 0x7fffffff08ff7812 */ /* 0x000fc8000782c0ff */
[----:B------:R-:W-:-:S13]  /*0660*/  PLOP3.LUT P0, PT, P0, P1, PT, 0x2f, 0xf2 ;  /* 0x0000000000f2781c */ /* 0x000fda0000702577 */
[----:B------:R-:W-:Y:S05]  /*0670*/  @P0 BRA `(.L_x_8) ;  /* 0x0000000400000947 */ /* 0x000fea0003800000 */
[----:B------:R-:W-:Y:S02]  /*0680*/  ISETP.GE.AND P0, PT, R10, RZ, PT ;  /* 0x000000ff0a00720c */ /* 0x000fe40003f06270 */
[----:B------:R-:W-:-:S11]  /*0690*/  ISETP.GE.AND P1, PT, R11, RZ, PT ;  /* 0x000000ff0b00720c */ /* 0x000fd60003f26270 */
[----:B------:R-:W-:Y:S02]  /*06a0*/  @P0 IMAD.MOV.U32 R9, RZ, RZ, RZ ;  /* 0x000000ffff090224 */ /* 0x000fe400078e00ff */
[----:B------:R-:W-:Y:S01]  /*06b0*/  @!P0 FFMA R7, R0, 1.84467440737095516160e+19, RZ ;  /* 0x5f80000000078823 */ /* 0x000fe200000000ff */
[----:B------:R-:W-:Y:S02]  /*06c0*/  @!P0 IMAD.MOV.U32 R9, RZ, RZ, -0x40 ;  /* 0xffffffc0ff098424 */ /* 0x000fe400078e00ff */
[----:B------:R-:W-:-:S03]  /*06d0*/  @!P1 FFMA R8, R3, 1.84467440737095516160e+19, RZ ;  /* 0x5f80000003089823 */ /* 0x000fc600000000ff */
[----:B------:R-:W-:-:S07]  /*06e0*/  @!P1 IADD3 R9, PT, PT, R9, 0x40, RZ ;  /* 0x0000004009099810 */ /* 0x000fce0007ffe0ff */
.L_x_4:
[----:B------:R-:W-:Y:S01]  /*06f0*/  LEA R3, R6, 0xc0800000, 0x17 ;  /* 0xc080000006037811 */ /* 0x000fe200078eb8ff */
[----:B------:R-:W-:Y:S01]  /*0700*/  VIADD R5, R5, 0xffffff81 ;  /* 0xffffff8105057836 */ /* 0x000fe20000000000 */
[----:B------:R-:W-:Y:S03]  /*0710*/  BSSY.RECONVERGENT B2, `(.L_x_9) ;  /* 0x0000035000027945 */ /* 0x000fe60003800200 */
[----:B------:R-:W-:Y:S01]  /*0720*/  IMAD.IADD R3, R8, 0x1, -R3 ;  /* 0x0000000108037824 */ /* 0x000fe200078e0a03 */
[C---:B------:R-:W-:Y:S01]  /*0730*/  IADD3 R6, PT, PT, R5.reuse, 0x7f, -R6 ;  /* 0x0000007f05067810 */ /* 0x040fe20007ffe806 */
[----:B------:R-:W-:Y:S02]  /*0740*/  IMAD R0, R5, -0x800000, R7 ;  /* 0xff80000005007824 */ /* 0x000fe400078e0207 */
[----:B------:R-:W0:Y:S01]  /*0750*/  MUFU.RCP R8, R3 ;  /* 0x0000000300087308 */ /* 0x000e220000001000 */
[----:B------:R-:W-:Y:S01]  /*0760*/  FADD.FTZ R11, -R3, -RZ ;  /* 0x800000ff030b7221 */ /* 0x000fe20000010100 */
[----:B------:R-:W-:-:S03]  /*0770*/  IADD3 R6, PT, PT, R6, R9, RZ ;  /* 0x0000000906067210 */ /* 0x000fc60007ffe0ff */
[----:B0-----:R-:W-:-:S04]  /*0780*/  FFMA R13, R8, R11, 1 ;  /* 0x3f800000080d7423 */ /* 0x001fc8000000000b */
[----:B------:R-:W-:-:S04]  /*0790*/  FFMA R10, R8, R13, R8 ;  /* 0x0000000d080a7223 */ /* 0x000fc80000000008 */
[----:B------:R-:W-:-:S04]  /*07a0*/  FFMA R7, R0, R10, RZ ;  /* 0x0000000a00077223 */ /* 0x000fc800000000ff */
[----:B------:R-:W-:-:S04]  /*07b0*/  FFMA R8, R11, R7, R0 ;  /* 0x000000070b087223 */ /* 0x000fc80000000000 */
[----:B------:R-:W-:-:S04]  /*07c0*/  FFMA R7, R10, R8, R7 ;  /* 0x000000080a077223 */ /* 0x000fc80000000007 */
[----:B------:R-:W-:-:S04]  /*07d0*/  FFMA R8, R11, R7, R0 ;  /* 0x000000070b087223 */ /* 0x000fc80000000000 */
[----:B------:R-:W-:-:S05]  /*07e0*/  FFMA R0, R10, R8, R7 ;  /* 0x000000080a007223 */ /* 0x000fca0000000007 */
[----:B------:R-:W-:-:S04]  /*07f0*/  SHF.R.U32.HI R3, RZ, 0x17, R0 ;  /* 0x00000017ff037819 */ /* 0x000fc80000011600 */
[----:B------:R-:W-:-:S05]  /*0800*/  LOP3.LUT R3, R3, 0xff, RZ, 0xc0, !PT ;  /* 0x000000ff03037812 */ /* 0x000fca00078ec0ff */
[----:B------:R-:W-:-:S04]  /*0810*/  IMAD.IADD R9, R3, 0x1, R6 ;  /* 0x0000000103097824 */ /* 0x000fc800078e0206 */
[----:B------:R-:W-:-:S05]  /*0820*/  VIADD R3, R9, 0xffffffff ;  /* 0xffffffff09037836 */ /* 0x000fca0000000000 */
[----:B------:R-:W-:-:S13]  /*0830*/  ISETP.GE.U32.AND P0, PT, R3, 0xfe, PT ;  /* 0x000000fe0300780c */ /* 0x000fda0003f06070 */
[----:B------:R-:W-:Y:S05]  /*0840*/  @!P0 BRA `(.L_x_10) ;  /* 0x0000000000808947 */ /* 0x000fea0003800000 */
[----:B------:R-:W-:-:S13]  /*0850*/  ISETP.GT.AND P0, PT, R9, 0xfe, PT ;  /* 0x000000fe0900780c */ /* 0x000fda0003f04270 */
[----:B------:R-:W-:Y:S05]  /*0860*/  @P0 BRA `(.L_x_11) ;  /* 0x00000000006c0947 */ /* 0x000fea0003800000 */
[----:B------:R-:W-:-:S13]  /*0870*/  ISETP.GE.AND P0, PT, R9, 0x1, PT ;  /* 0x000000010900780c */ /* 0x000fda0003f06270 */
[----:B------:R-:W-:Y:S05]  /*0880*/  @P0 BRA `(.L_x_12) ;  /* 0x0000000000740947 */ /* 0x000fea0003800000 */
[----:B------:R-:W-:Y:S02]  /*0890*/  ISETP.GE.AND P0, PT, R9, -0x18, PT ;  /* 0xffffffe80900780c */ /* 0x000fe40003f06270 */
[----:B------:R-:W-:-:S11]  /*08a0*/  LOP3.LUT R0, R0, 0x80000000, RZ, 0xc0, !PT ;  /* 0x8000000000007812 */ /* 0x000fd600078ec0ff */
[----:B------:R-:W-:Y:S05]  /*08b0*/  @!P0 BRA `(.L_x_12) ;  /* 0x0000000000688947 */ /* 0x000fea0003800000 */
[CCC-:B------:R-:W-:Y:S01]  /*08c0*/  FFMA.RZ R3, R10.reuse, R8.reuse, R7.reuse ;  /* 0x000000080a037223 */ /* 0x1c0fe2000000c007 */
[CCC-:B------:R-:W-:Y:S01]  /*08d0*/  FFMA.RM R6, R10.reuse, R8.reuse, R7.reuse ;  /* 0x000000080a067223 */ /* 0x1c0fe20000004007 */
[C---:B------:R-:W-:Y:S02]  /*08e0*/  ISETP.NE.AND P2, PT, R9.reuse, RZ, PT ;  /* 0x000000ff0900720c */ /* 0x040fe40003f45270 */
[----:B------:R-:W-:Y:S02]  /*08f0*/  ISETP.NE.AND P1, PT, R9, RZ, PT ;  /* 0x000000ff0900720c */ /* 0x000fe40003f25270 */
[----:B------:R-:W-:Y:S01]  /*0900*/  LOP3.LUT R5, R3, 0x7fffff, RZ, 0xc0, !PT ;  /* 0x007fffff03057812 */ /* 0x000fe200078ec0ff */
[----:B------:R-:W-:Y:S01]  /*0910*/  FFMA.RP R3, R10, R8, R7 ;  /* 0x000000080a037223 */ /* 0x000fe20000008007 */
[----:B------:R-:W-:Y:S01]  /*0920*/  IADD3 R8, PT, PT, R9, 0x20, RZ ;  /* 0x0000002009087810 */ /* 0x000fe20007ffe0ff */
[----:B------:R-:W-:Y:S01]  /*0930*/  IMAD.MOV R7, RZ, RZ, -R9 ;  /* 0x000000ffff077224 */ /* 0x000fe200078e0a09 */
[----:B------:R-:W-:-:S02]  /*0940*/  LOP3.LUT R5, R5, 0x800000, RZ, 0xfc, !PT ;  /* 0x0080000005057812 */ /* 0x000fc400078efcff */
[----:B------:R-:W-:Y:S02]  /*0950*/  FSETP.NEU.FTZ.AND P0, PT, R3, R6, PT ;  /* 0x000000060300720b */ /* 0x000fe40003f1d000 */
[----:B------:R-:W-:Y:S02]  /*0960*/  SHF.L.U32 R8, R5, R8, RZ ;  /* 0x0000000805087219 */ /* 0x000fe400000006ff */
[----:B------:R-:W-:Y:S02]  /*0970*/  SEL R6, R7, RZ, P2 ;  /* 0x000000ff07067207 */ /* 0x000fe40001000000 */
[----:B------:R-:W-:Y:S02]  /*0980*/  ISETP.NE.AND P1, PT, R8, RZ, P1 ;  /* 0x000000ff0800720c */ /* 0x000fe40000f25270 */
[----:B------:R-:W-:Y:S02]  /*0990*/  SHF.R.U32.HI R6, RZ, R6, R5 ;  /* 0x00000006ff067219 */ /* 0x000fe40000011605 */
[----:B------:R-:W-:-:S02]  /*09a0*/  PLOP3.LUT P0, PT, P0, P1, PT, 0xf8, 0x8f ;  /* 0x00000000008f781c */ /* 0x000fc40000703f70 */
[----:B------:R-:W-:Y:S02]  /*09b0*/  SHF.R.U32.HI R8, RZ, 0x1, R6 ;  /* 0x00000001ff087819 */ /* 0x000fe40000011606 */
[----:B------:R-:W-:-:S04]  /*09c0*/  SEL R3, RZ, 0x1, !P0 ;  /* 0x00000001ff037807 */ /* 0x000fc80004000000 */
[----:B------:R-:W-:-:S04]  /*09d0*/  LOP3.LUT R3, R3, 0x1, R8, 0xf8, !PT ;  /* 0x0000000103037812 */ /* 0x000fc800078ef808 */
[----:B------:R-:W-:-:S05]  /*09e0*/  LOP3.LUT R3, R3, R6, RZ, 0xc0, !PT ;  /* 0x0000000603037212 */ /* 0x000fca00078ec0ff */
[----:B------:R-:W-:-:S05]  /*09f0*/  IMAD.IADD R3, R8, 0x1, R3 ;  /* 0x0000000108037824 */ /* 0x000fca00078e0203 */
[----:B------:R-:W-:Y:S01]  /*0a00*/  LOP3.LUT R0, R3, R0, RZ, 0xfc, !PT ;  /* 0x0000000003007212 */ /* 0x000fe200078efcff */
[----:B------:R-:W-:Y:S06]  /*0a10*/  BRA `(.L_x_12) ;  /* 0x0000000000107947 */ /* 0x000fec0003800000 */
.L_x_11:
[----:B------:R-:W-:-:S04]  /*0a20*/  LOP3.LUT R0, R0, 0x80000000, RZ, 0xc0, !PT ;  /* 0x8000000000007812 */ /* 0x000fc800078ec0ff */
[----:B------:R-:W-:Y:S01]  /*0a30*/  LOP3.LUT R0, R0, 0x7f800000, RZ, 0xfc, !PT ;  /* 0x7f80000000007812 */ /* 0x000fe200078efcff */
[----:B------:R-:W-:Y:S06]  /*0a40*/  BRA `(.L_x_12) ;  /* 0x0000000000047947 */ /* 0x000fec0003800000 */
.L_x_10:
[----:B------:R-:W-:-:S07]  /*0a50*/  LEA R0, R6, R0, 0x17 ;  /* 0x0000000006007211 */ /* 0x000fce00078eb8ff */
.L_x_12:
[----:B------:R-:W-:Y:S05]  /*0a60*/  BSYNC.RECONVERGENT B2 ;  /* 0x0000000000027941 */ /* 0x000fea0003800200 */
.L_x_9:
[----:B------:R-:W-:Y:S05]  /*0a70*/  BRA `(.L_x_13) ;  /* 0x0000000000207947 */ /* 0x000fea0003800000 */
.L_x_8:
[----:B------:R-:W-:-:S04]  /*0a80*/  LOP3.LUT R0, R8, 0x80000000, R7, 0x48, !PT ;  /* 0x8000000008007812 */ /* 0x000fc800078e4807 */
[----:B------:R-:W-:Y:S01]  /*0a90*/  LOP3.LUT R0, R0, 0x7f800000, RZ, 0xfc, !PT ;  /* 0x7f80000000007812 */ /* 0x000fe200078efcff */
[----:B------:R-:W-:Y:S06]  /*0aa0*/  BRA `(.L_x_13) ;  /* 0x0000000000147947 */ /* 0x000fec0003800000 */
.L_x_7:
[----:B------:R-:W-:Y:S01]  /*0ab0*/  LOP3.LUT R0, R8, 0x80000000, R7, 0x48, !PT ;  /* 0x8000000008007812 */ /* 0x000fe200078e4807 */
[----:B------:R-:W-:Y:S06]  /*0ac0*/  BRA `(.L_x_13) ;  /* 0x00000000000c7947 */ /* 0x000fec0003800000 */
.L_x_6:
[----:B------:R-:W0:Y:S01]  /*0ad0*/  MUFU.RSQ R0, -QNAN ;  /* 0xffc0000000007908 */ /* 0x000e220000001400 */
[----:B------:R-:W-:Y:S05]  /*0ae0*/  BRA `(.L_x_13) ;  /* 0x0000000000047947 */ /* 0x000fea0003800000 */
.L_x_5:
[----:B------:R-:W-:-:S07]  /*0af0*/  FADD.FTZ R0, R0, R3 ;  /* 0x0000000300007221 */ /* 0x000fce0000010000 */
.L_x_13:
[----:B------:R-:W-:Y:S05]  /*0b00*/  BSYNC.RECONVERGENT B1 ;  /* 0x0000000000017941 */ /* 0x000fea0003800200 */
.L_x_3:
[----:B------:R-:W-:-:S04]  /*0b10*/  IMAD.MOV.U32 R5, RZ, RZ, 0x0 ;  /* 0x00000000ff057424 */ /* 0x000fc800078e00ff */
[----:B0-----:R-:W-:Y:S05]  /*0b20*/  RET.REL.NODEC R4 `(_Z14mirror_descentPfS_fii) ;  /* 0xfffffff404347950 */ /* 0x001fea0003c3ffff */
.L_x_14:
[----:B------:R-:W-:-:S00]  /*0b30*/  BRA `(.L_x_14) ;  /* 0xfffffffc00fc7947 */ /* 0x000fc0000383ffff */
[----:B------:R-:W-:-:S00]  /*0b40*/  NOP ;  /* 0x0000000000007918 */ /* 0x000fc00000000000 */
        /* <DEDUP_REMOVED lines=11> */
.L_x_19:


//--------------------- .nv.shared.reserved.0     --------------------------
	.section	.nv.shared.reserved.0,"aw",@nobits
	.weak		__nv_reservedSMEM_offset_0_alias
	.size		__nv_reservedSMEM_offset_0_alias, 0, 64
	.other		__nv_reservedSMEM_offset_0_alias,@"STO_CUDA_RESERVED_SHARED STV_DEFAULT"
__nv_reservedSMEM_offset_0_alias:
	.zero		0
	.zero		64


//--------------------- .nv.constant0._Z14mirror_descentPfS_fii --------------------------
	.section	.nv.constant0._Z14mirror_descentPfS_fii,"a",@progbits
	.sectionflags	@""
	.align	4
.nv.constant0._Z14mirror_descentPfS_fii:
	.zero		924


//--------------------- SYMBOLS --------------------------

	.type		.nv.reservedSmem.offset0,@object
	.size		.nv.reservedSmem.offset0,0x4
